	.headerflags	@"EF_CUDA_TEXMODE_UNIFIED EF_CUDA_64BIT_ADDRESS EF_CUDA_ACCELERATORS EF_CUDA_SM90 EF_CUDA_VIRTUAL_SM(EF_CUDA_SM90)"
	.elftype	@"ET_EXEC"


//--------------------- .nv.info                  --------------------------
	.section	.nv.info,"",@"SHT_CUDA_INFO"
	.align	4


	//----- nvinfo : EIATTR_REGCOUNT
	.align		4
        /*0000*/ 	.byte	0x04, 0x2f
        /*0002*/ 	.short	(.L_3 - .L_2)
	.align		4
.L_2:
        /*0004*/ 	.word	index@(triton_poi_fused__native_batch_norm_legit_no_training_leaky_relu_leaky_relu_backward_3)
        /*0008*/ 	.word	0x00000012


	//----- nvinfo : EIATTR_MIN_STACK_SIZE
	.align		4
.L_3:
        /*000c*/ 	.byte	0x04, 0x12
        /*000e*/ 	.short	(.L_5 - .L_4)
	.align		4
.L_4:
        /*0010*/ 	.word	index@(triton_poi_fused__native_batch_norm_legit_no_training_leaky_relu_leaky_relu_backward_3)
        /*0014*/ 	.word	0x00000000


	//----- nvinfo : EIATTR_FRAME_SIZE
	.align		4
.L_5:
        /*0018*/ 	.byte	0x04, 0x11
        /*001a*/ 	.short	(.L_7 - .L_6)
	.align		4
.L_6:
        /*001c*/ 	.word	index@(triton_poi_fused__native_batch_norm_legit_no_training_leaky_relu_leaky_relu_backward_3)
        /*0020*/ 	.word	0x00000000


	//----- nvinfo : EIATTR_MIN_STACK_SIZE
	.align		4
.L_7:
        /*0024*/ 	.byte	0x04, 0x12
        /*0026*/ 	.short	(.L_9 - .L_8)
	.align		4
.L_8:
        /*0028*/ 	.word	index@(triton_poi_fused__native_batch_norm_legit_no_training_leaky_relu_leaky_relu_backward_3)
        /*002c*/ 	.word	0x00000000
.L_9:


//--------------------- .nv.info.triton_poi_fused__native_batch_norm_legit_no_training_leaky_relu_leaky_relu_backward_3 --------------------------
	.section	.nv.info.triton_poi_fused__native_batch_norm_legit_no_training_leaky_relu_leaky_relu_backward_3,"",@"SHT_CUDA_INFO"
	.sectionflags	@""
	.align	4


	//----- nvinfo : EIATTR_CUDA_API_VERSION
	.align		4
        /*0000*/ 	.byte	0x04, 0x37
        /*0002*/ 	.short	(.L_11 - .L_10)
.L_10:
        /*0004*/ 	.word	0x0000007c


	//----- nvinfo : EIATTR_KPARAM_INFO
	.align		4
.L_11:
        /*0008*/ 	.byte	0x04, 0x17
        /*000a*/ 	.short	(.L_13 - .L_12)
.L_12:
        /*000c*/ 	.word	0x00000000
        /*0010*/ 	.short	0x0007
        /*0012*/ 	.short	0x0038
        /*0014*/ 	.byte	0x00, 0xf0, 0x11, 0x00


	//----- nvinfo : EIATTR_KPARAM_INFO
	.align		4
.L_13:
        /*0018*/ 	.byte	0x04, 0x17
        /*001a*/ 	.short	(.L_15 - .L_14)
.L_14:
        /*001c*/ 	.word	0x00000000
        /*0020*/ 	.short	0x0006
        /*0022*/ 	.short	0x0030
        /*0024*/ 	.byte	0x00, 0xf4, 0x21, 0x00


	//----- nvinfo : EIATTR_KPARAM_INFO
	.align		4
.L_15:
        /*0028*/ 	.byte	0x04, 0x17
        /*002a*/ 	.short	(.L_17 - .L_16)
.L_16:
        /*002c*/ 	.word	0x00000000
        /*0030*/ 	.short	0x0005
        /*0032*/ 	.short	0x0028
        /*0034*/ 	.byte	0x00, 0xf4, 0x21, 0x00


	//----- nvinfo : EIATTR_KPARAM_INFO
	.align		4
.L_17:
        /*0038*/ 	.byte	0x04, 0x17
        /*003a*/ 	.short	(.L_19 - .L_18)
.L_18:
        /*003c*/ 	.word	0x00000000
        /*0040*/ 	.short	0x0004
        /*0042*/ 	.short	0x0020
        /*0044*/ 	.byte	0x00, 0xf4, 0x21, 0x00


	//----- nvinfo : EIATTR_KPARAM_INFO
	.align		4
.L_19:
        /*0048*/ 	.byte	0x04, 0x17
        /*004a*/ 	.short	(.L_21 - .L_20)
.L_20:
        /*004c*/ 	.word	0x00000000
        /*0050*/ 	.short	0x0003
        /*0052*/ 	.short	0x0018
        /*0054*/ 	.byte	0x00, 0xf4, 0x21, 0x00


	//----- nvinfo : EIATTR_KPARAM_INFO
	.align		4
.L_21:
        /*0058*/ 	.byte	0x04, 0x17
        /*005a*/ 	.short	(.L_23 - .L_22)
.L_22:
        /*005c*/ 	.word	0x00000000
        /*0060*/ 	.short	0x0002
        /*0062*/ 	.short	0x0010
        /*0064*/ 	.byte	0x00, 0xf4, 0x21, 0x00


	//----- nvinfo : EIATTR_KPARAM_INFO
	.align		4
.L_23:
        /*0068*/ 	.byte	0x04, 0x17
        /*006a*/ 	.short	(.L_25 - .L_24)
.L_24:
        /*006c*/ 	.word	0x00000000
        /*0070*/ 	.short	0x0001
        /*0072*/ 	.short	0x0008
        /*0074*/ 	.byte	0x00, 0xf4, 0x21, 0x00


	//----- nvinfo : EIATTR_KPARAM_INFO
	.align		4
.L_25:
        /*0078*/ 	.byte	0x04, 0x17
        /*007a*/ 	.short	(.L_27 - .L_26)
.L_26:
        /*007c*/ 	.word	0x00000000
        /*0080*/ 	.short	0x0000
        /*0082*/ 	.short	0x0000
        /*0084*/ 	.byte	0x00, 0xf4, 0x21, 0x00


	//----- nvinfo : EIATTR_SPARSE_MMA_MASK
	.align		4
.L_27:
        /*0088*/ 	.byte	0x03, 0x50
        /*008a*/ 	.short	0x0000


	//----- nvinfo : EIATTR_MAXREG_COUNT
	.align		4
        /*008c*/ 	.byte	0x03, 0x1b
        /*008e*/ 	.short	0x00ff


	//----- nvinfo : EIATTR_EXIT_INSTR_OFFSETS
	.align		4
        /*0090*/ 	.byte	0x04, 0x1c
        /*0092*/ 	.short	(.L_29 - .L_28)


	//   ....[0]....
.L_28:
        /*0094*/ 	.word	0x00000380


	//   ....[1]....
        /*0098*/ 	.word	0x000003a0


	//----- nvinfo : EIATTR_REQNTID
	.align		4
.L_29:
        /*009c*/ 	.byte	0x04, 0x10
        /*009e*/ 	.short	(.L_31 - .L_30)
.L_30:
        /*00a0*/ 	.word	0x00000080
        /*00a4*/ 	.word	0x00000001
        /*00a8*/ 	.word	0x00000001


	//----- nvinfo : EIATTR_CBANK_PARAM_SIZE
	.align		4
.L_31:
        /*00ac*/ 	.byte	0x03, 0x19
        /*00ae*/ 	.short	0x003c


	//----- nvinfo : EIATTR_PARAM_CBANK
	.align		4
        /*00b0*/ 	.byte	0x04, 0x0a
        /*00b2*/ 	.short	(.L_33 - .L_32)
	.align		4
.L_32:
        /*00b4*/ 	.word	index@(.nv.constant0.triton_poi_fused__native_batch_norm_legit_no_training_leaky_relu_leaky_relu_backward_3)
        /*00b8*/ 	.short	0x0210
        /*00ba*/ 	.short	0x003c


	//----- nvinfo : EIATTR_SW_WAR
	.align		4
.L_33:
        /*00bc*/ 	.byte	0x04, 0x36
        /*00be*/ 	.short	(.L_35 - .L_34)
.L_34:
        /*00c0*/ 	.word	0x00000008
.L_35:


//--------------------- .nv.callgraph             --------------------------
	.section	.nv.callgraph,"",@"SHT_CUDA_CALLGRAPH"
	.align	4
	.sectionentsize	8
	.align		4
        /*0000*/ 	.word	0x00000000
	.align		4
        /*0004*/ 	.word	0xffffffff
	.align		4
        /*0008*/ 	.word	0x00000000
	.align		4
        /*000c*/ 	.word	0xfffffffe
	.align		4
        /*0010*/ 	.word	0x00000000
	.align		4
        /*0014*/ 	.word	0xfffffffd
	.align		4
        /*0018*/ 	.word	0x00000000
	.align		4
        /*001c*/ 	.word	0xfffffffc


//--------------------- .nv.constant4             --------------------------
	.section	.nv.constant4,"a",@progbits
	.align	8
	.align		8
.nv.constant4:
        /*0000*/ 	.dword	_$_str
	.align		8
        /*0008*/ 	.dword	_$_str_$_2


//--------------------- .text.triton_poi_fused__native_batch_norm_legit_no_training_leaky_relu_leaky_relu_backward_3 --------------------------
	.section	.text.triton_poi_fused__native_batch_norm_legit_no_training_leaky_relu_leaky_relu_backward_3,"ax",@progbits
	.align	128
        .global         triton_poi_fused__native_batch_norm_legit_no_training_leaky_relu_leaky_relu_backward_3
        .type           triton_poi_fused__native_batch_norm_legit_no_training_leaky_relu_leaky_relu_backward_3,@function
        .size           triton_poi_fused__native_batch_norm_legit_no_training_leaky_relu_leaky_relu_backward_3,(.L_x_1 - triton_poi_fused__native_batch_norm_legit_no_training_leaky_relu_leaky_relu_backward_3)
        .other          triton_poi_fused__native_batch_norm_legit_no_training_leaky_relu_leaky_relu_backward_3,@"STO_CUDA_ENTRY STV_DEFAULT"
triton_poi_fused__native_batch_norm_legit_no_training_leaky_relu_leaky_relu_backward_3:
.text.triton_poi_fused__native_batch_norm_legit_no_training_leaky_relu_leaky_relu_backward_3:
[----:B------:R-:W0:Y:S01]  /*0000*/  LDC R1, c[0x0][0x28] ;  /* 0x00000a00ff017b82 */ /* 0x000e220000000800 */
[----:B------:R-:W1:Y:S07]  /*0010*/  S2R R0, SR_TID.X ;  /* 0x0000000000007919 */ /* 0x000e6e0000002100 */
[----:B------:R-:W2:Y:S01]  /*0020*/  LDC.64 R6, c[0x0][0x228] ;  /* 0x00008a00ff067b82 */ /* 0x000ea20000000a00 */
[----:B------:R-:W-:Y:S01]  /*0030*/  CS2R R14, SRZ ;  /* 0x00000000000e7805 */ /* 0x000fe2000001ff00 */
[----:B------:R-:W-:Y:S01]  /*0040*/  ULDC.64 UR4, c[0x0][0x208] ;  /* 0x0000820000047ab9 */ /* 0x000fe20000000a00 */
[----:B------:R-:W3:Y:S05]  /*0050*/  S2R R3, SR_CTAID.X ;  /* 0x0000000000037919 */ /* 0x000eea0000002500 */
[----:B------:R-:W4:Y:S08]  /*0060*/  LDC.64 R4, c[0x0][0x220] ;  /* 0x00008800ff047b82 */ /* 0x000f300000000a00 */
[----:B------:R-:W5:Y:S08]  /*0070*/  LDC.64 R8, c[0x0][0x230] ;  /* 0x00008c00ff087b82 */ /* 0x000f700000000a00 */
[----:B------:R-:W5:Y:S01]  /*0080*/  LDC.64 R10, c[0x0][0x238] ;  /* 0x00008e00ff0a7b82 */ /* 0x000f620000000a00 */
[----:B------:R-:W-:Y:S01]  /*0090*/  HFMA2.MMA R12, -RZ, RZ, 0, 0 ;  /* 0x00000000ff0c7435 */ /* 0x000fe200000001ff */
[----:B------:R-:W-:Y:S01]  /*00a0*/  ULDC.64 UR6, c[0x0][0x240] ;  /* 0x0000900000067ab9 */ /* 0x000fe20000000a00 */
[----:B-1----:R-:W-:-:S02]  /*00b0*/  LOP3.LUT R0, R0, 0x7f, RZ, 0xc0, !PT ;  /* 0x0000007f00007812 */ /* 0x002fc400078ec0ff */
[----:B---3--:R-:W-:-:S03]  /*00c0*/  SHF.R.S32.HI R2, RZ, 0x18, R3 ;  /* 0x00000018ff027819 */ /* 0x008fc60000011403 */
[----:B------:R-:W-:Y:S01]  /*00d0*/  IMAD R0, R3, 0x80, R0 ;  /* 0x0000008003007824 */ /* 0x000fe200078e0200 */
[----:B------:R-:W-:-:S04]  /*00e0*/  SGXT R3, R2, 0x1 ;  /* 0x000000010203781a */ /* 0x000fc80000000200 */
[----:B------:R-:W-:Y:S02]  /*00f0*/  ISETP.GE.AND P0, PT, R0, 0x100, PT ;  /* 0x000001000000780c */ /* 0x000fe40003f06270 */
[----:B------:R-:W-:-:S04]  /*0100*/  LEA.HI R3, R3, R0, RZ, 0x4 ;  /* 0x0000000003037211 */ /* 0x000fc800078f20ff */
[----:B------:R-:W-:-:S04]  /*0110*/  SHF.R.S32.HI R3, RZ, 0x4, R3 ;  /* 0x00000004ff037819 */ /* 0x000fc80000011403 */
[----:B------:R-:W-:-:S04]  /*0120*/  LEA.HI R2, R3, R3, RZ, 0x2 ;  /* 0x0000000303027211 */ /* 0x000fc800078f10ff */
[----:B------:R-:W-:-:S05]  /*0130*/  LOP3.LUT R2, R2, 0xfffffffc, RZ, 0xc0, !PT ;  /* 0xfffffffc02027812 */ /* 0x000fca00078ec0ff */
[----:B------:R-:W-:Y:S02]  /*0140*/  IMAD.IADD R13, R3, 0x1, -R2 ;  /* 0x00000001030d7824 */ /* 0x000fe400078e0a02 */
[----:B------:R-:W1:Y:S02]  /*0150*/  LDC.64 R2, c[0x0][0x218] ;  /* 0x00008600ff027b82 */ /* 0x000e640000000a00 */
[----:B--2---:R-:W-:-:S05]  /*0160*/  IMAD.WIDE R6, R13, 0x4, R6 ;  /* 0x000000040d067825 */ /* 0x004fca00078e0206 */
[----:B------:R5:W2:Y:S01]  /*0170*/  @!P0 LDG.E.EL R14, desc[UR4][R6.64] ;  /* 0x00000004060e8981 */ /* 0x000aa2000c2e1900 */
[----:B----4-:R-:W-:-:S05]  /*0180*/  IMAD.WIDE R4, R13, 0x4, R4 ;  /* 0x000000040d047825 */ /* 0x010fca00078e0204 */
[----:B------:R-:W3:Y:S01]  /*0190*/  @!P0 LDG.E.EL R15, desc[UR4][R4.64] ;  /* 0x00000004040f8981 */ /* 0x000ee2000c2e1900 */
[----:B-----5:R-:W-:-:S04]  /*01a0*/  IMAD.WIDE R6, R13, 0x4, R8 ;  /* 0x000000040d067825 */ /* 0x020fc800078e0208 */
[----:B-1----:R-:W-:-:S05]  /*01b0*/  IMAD.WIDE R2, R0, 0x4, R2 ;  /* 0x0000000400027825 */ /* 0x002fca00078e0202 */
[----:B------:R1:W3:Y:S01]  /*01c0*/  @!P0 LDG.E R12, desc[UR4][R2.64] ;  /* 0x00000004020c8981 */ /* 0x0002e2000c1e1900 */
[----:B0-----:R-:W-:Y:S01]  /*01d0*/  IMAD.WIDE R8, R13, 0x4, R10 ;  /* 0x000000040d087825 */ /* 0x001fe200078e020a */
[----:B------:R-:W-:-:S06]  /*01e0*/  CS2R R10, SRZ ;  /* 0x00000000000a7805 */ /* 0x000fcc000001ff00 */
[----:B------:R-:W4:Y:S04]  /*01f0*/  @!P0 LDG.E.EL R10, desc[UR4][R6.64] ;  /* 0x00000004060a8981 */ /* 0x000f28000c2e1900 */
[----:B------:R-:W4:Y:S01]  /*0200*/  @!P0 LDG.E.EL R11, desc[UR4][R8.64] ;  /* 0x00000004080b8981 */ /* 0x000f22000c2e1900 */
[----:B-1----:R-:W-:Y:S02]  /*0210*/  IMAD.MOV.U32 R2, RZ, RZ, 0x3e800000 ;  /* 0x3e800000ff027424 */ /* 0x002fe400078e00ff */
[----:B--2---:R-:W-:-:S04]  /*0220*/  FADD R14, R14, 9.9999997473787516356e-06 ;  /* 0x3727c5ac0e0e7421 */ /* 0x004fc80000000000 */
[----:B------:R-:W0:Y:S02]  /*0230*/  MUFU.SQRT R13, R14 ;  /* 0x0000000e000d7308 */ /* 0x000e240000002000 */
[C---:B0-----:R-:W-:Y:S02]  /*0240*/  FSETP.GT.AND P1, PT, R13.reuse, 8.50705917302346158658e+37, PT ;  /* 0x7e8000000d00780b */ /* 0x041fe40003f24000 */
[----:B------:R-:W-:-:S11]  /*0250*/  FSETP.GEU.AND P2, PT, R13, 1.175494350822287508e-38, PT ;  /* 0x008000000d00780b */ /* 0x000fd60003f4e000 */
[----:B------:R-:W-:-:S04]  /*0260*/  @P1 FMUL R13, R13, 0.25 ;  /* 0x3e8000000d0d1820 */ /* 0x000fc80000400000 */
[----:B------:R-:W-:-:S06]  /*0270*/  @!P2 FMUL R13, R13, 16777216 ;  /* 0x4b8000000d0da820 */ /* 0x000fcc0000400000 */
[----:B------:R-:W0:Y:S01]  /*0280*/  MUFU.RCP R13, R13 ;  /* 0x0000000d000d7308 */ /* 0x000e220000001000 */
[----:B------:R-:W-:-:S05]  /*0290*/  FSEL R2, R2, 1, P1 ;  /* 0x3f80000002027808 */ /* 0x000fca0000800000 */
[----:B------:R-:W-:Y:S01]  /*02a0*/  @!P2 FMUL R2, R2, 16777216 ;  /* 0x4b8000000202a820 */ /* 0x000fe20000400000 */
[----:B---3--:R-:W-:-:S03]  /*02b0*/  FADD R12, -R15, R12 ;  /* 0x0000000c0f0c7221 */ /* 0x008fc60000000100 */
[----:B0-----:R-:W-:-:S04]  /*02c0*/  FMUL R3, R13, R2 ;  /* 0x000000020d037220 */ /* 0x001fc80000400000 */
[----:B------:R-:W-:Y:S02]  /*02d0*/  FMUL R12, R12, R3 ;  /* 0x000000030c0c7220 */ /* 0x000fe40000400000 */
[----:B------:R-:W0:Y:S02]  /*02e0*/  LDC.64 R2, c[0x0][0x210] ;  /* 0x00008400ff027b82 */ /* 0x000e240000000a00 */
[----:B----4-:R-:W-:-:S05]  /*02f0*/  FFMA R11, R12, R10, R11 ;  /* 0x0000000a0c0b7223 */ /* 0x010fca000000000b */
[----:B------:R-:W-:-:S13]  /*0300*/  FSETP.GT.AND P1, PT, R11, RZ, PT ;  /* 0x000000ff0b00720b */ /* 0x000fda0003f24000 */
[----:B------:R-:W-:Y:S01]  /*0310*/  @!P1 FMUL R11, R11, 0.10000000149011611938 ;  /* 0x3dcccccd0b0b9820 */ /* 0x000fe20000400000 */
[----:B------:R-:W-:Y:S01]  /*0320*/  IADD3 R4, P1, R0, UR6, RZ ;  /* 0x0000000600047c10 */ /* 0x000fe2000ff3e0ff */
[----:B0-----:R-:W-:-:S03]  /*0330*/  IMAD.WIDE R2, R0, 0x4, R2 ;  /* 0x0000000400027825 */ /* 0x001fc600078e0202 */
[----:B------:R-:W-:Y:S02]  /*0340*/  FSETP.GT.AND P2, PT, R11, RZ, PT ;  /* 0x000000ff0b00720b */ /* 0x000fe40003f44000 */
[----:B------:R-:W-:Y:S01]  /*0350*/  LEA.HI.X.SX32 R5, R0, UR7, 0x1, P1 ;  /* 0x0000000700057c11 */ /* 0x000fe200088f0eff */
[----:B------:R0:W-:Y:S01]  /*0360*/  @!P0 STG.E desc[UR4][R2.64], R11 ;  /* 0x0000000b02008986 */ /* 0x0001e2000c101904 */
[----:B------:R-:W-:Y:S01]  /*0370*/  SEL R7, RZ, 0x1, !P2 ;  /* 0x00000001ff077807 */ /* 0x000fe20005000000 */
[----:B0-----:R-:W-:Y:S08]  /*0380*/  @P0 EXIT ;  /* 0x000000000000094d */ /* 0x001ff00003800000 */
[----:B------:R-:W-:Y:S01]  /*0390*/  STG.E.U8 desc[UR4][R4.64], R7 ;  /* 0x0000000704007986 */ /* 0x000fe2000c101104 */
[----:B------:R-:W-:Y:S05]  /*03a0*/  EXIT ;  /* 0x000000000000794d */ /* 0x000fea0003800000 */
.L_x_0:
[----:B------:R-:W-:-:S00]  /*03b0*/  BRA `(.L_x_0) ;  /* 0xfffffffc00fc7947 */ /* 0x000fc0000383ffff */
[----:B------:R-:W-:-:S00]  /*03c0*/  NOP ;  /* 0x0000000000007918 */ /* 0x000fc00000000000 */
        /* <DEDUP_REMOVED lines=11> */
.L_x_1:


//--------------------- .nv.global.init           --------------------------
	.section	.nv.global.init,"aw",@progbits
.nv.global.init:
	.type		_$_str,@object
	.size		_$_str,(_$_str_$_2 - _$_str)
_$_str:
        /*0000*/ 	.byte	0x5f, 0x5f, 0x43, 0x55, 0x44, 0x41, 0x5f, 0x46, 0x54, 0x5a, 0x00
	.type		_$_str_$_2,@object
	.size		_$_str_$_2,(.L_1 - _$_str_$_2)
_$_str_$_2:
        /*000b*/ 	.byte	0x5f, 0x5f, 0x43, 0x55, 0x44, 0x41, 0x5f, 0x50, 0x52, 0x45, 0x43, 0x5f, 0x53, 0x51, 0x52, 0x54
        /*001b*/ 	.byte	0x00
.L_1:


//--------------------- .nv.constant0.triton_poi_fused__native_batch_norm_legit_no_training_leaky_relu_leaky_relu_backward_3 --------------------------
	.section	.nv.constant0.triton_poi_fused__native_batch_norm_legit_no_training_leaky_relu_leaky_relu_backward_3,"a",@progbits
	.sectionflags	@""
	.align	4
.nv.constant0.triton_poi_fused__native_batch_norm_legit_no_training_leaky_relu_leaky_relu_backward_3:
	.zero		588
